//
// Generated by NVIDIA NVVM Compiler
//
// Compiler Build ID: CL-36424714
// Cuda compilation tools, release 13.0, V13.0.88
// Based on NVVM 20.0.0
//

.version 9.0
.target sm_100
.address_size 64

	// .globl	_Z20matrixMultiplyKernelPiS_S_i

.visible .entry _Z20matrixMultiplyKernelPiS_S_i(
	.param .u64 .ptr .align 1 _Z20matrixMultiplyKernelPiS_S_i_param_0,
	.param .u64 .ptr .align 1 _Z20matrixMultiplyKernelPiS_S_i_param_1,
	.param .u64 .ptr .align 1 _Z20matrixMultiplyKernelPiS_S_i_param_2,
	.param .u32 _Z20matrixMultiplyKernelPiS_S_i_param_3
)
{
	.reg .pred 	%p<10>;
	.reg .b32 	%r<105>;
	.reg .b64 	%rd<67>;

	ld.param.u64 	%rd14, [_Z20matrixMultiplyKernelPiS_S_i_param_0];
	ld.param.u64 	%rd15, [_Z20matrixMultiplyKernelPiS_S_i_param_1];
	ld.param.u32 	%r30, [_Z20matrixMultiplyKernelPiS_S_i_param_3];
	cvta.to.global.u64 	%rd1, %rd15;
	cvta.to.global.u64 	%rd2, %rd14;
	mov.u32 	%r31, %ctaid.y;
	mov.u32 	%r32, %ntid.y;
	mov.u32 	%r33, %tid.y;
	mad.lo.s32 	%r1, %r31, %r32, %r33;
	mov.u32 	%r34, %ctaid.x;
	mov.u32 	%r35, %ntid.x;
	mov.u32 	%r36, %tid.x;
	mad.lo.s32 	%r2, %r34, %r35, %r36;
	max.s32 	%r37, %r1, %r2;
	setp.ge.s32 	%p1, %r37, %r30;
	@%p1 bra 	$L__BB0_13;
	mul.lo.s32 	%r3, %r30, %r1;
	and.b32  	%r4, %r30, 7;
	setp.lt.u32 	%p2, %r30, 8;
	mov.b32 	%r99, 0;
	mov.u32 	%r104, %r99;
	@%p2 bra 	$L__BB0_4;
	and.b32  	%r99, %r30, 2147483640;
	neg.s32 	%r93, %r99;
	mul.wide.s32 	%rd16, %r30, 4;
	add.s64 	%rd3, %rd1, %rd16;
	shl.b32 	%r7, %r30, 3;
	mul.wide.s32 	%rd17, %r30, 8;
	add.s64 	%rd4, %rd1, %rd17;
	mul.wide.s32 	%rd18, %r30, 12;
	add.s64 	%rd5, %rd1, %rd18;
	mul.wide.s32 	%rd19, %r30, 16;
	add.s64 	%rd6, %rd1, %rd19;
	mul.wide.s32 	%rd20, %r30, 20;
	add.s64 	%rd7, %rd1, %rd20;
	mul.wide.s32 	%rd21, %r30, 24;
	add.s64 	%rd8, %rd1, %rd21;
	mul.wide.s32 	%rd22, %r30, 28;
	add.s64 	%rd9, %rd1, %rd22;
	mul.wide.u32 	%rd23, %r3, 4;
	add.s64 	%rd24, %rd23, %rd2;
	add.s64 	%rd66, %rd24, 16;
	mov.b32 	%r104, 0;
	mov.u32 	%r92, %r2;
$L__BB0_3:
	.pragma "nounroll";
	mul.wide.s32 	%rd25, %r92, 4;
	add.s64 	%rd26, %rd3, %rd25;
	add.s64 	%rd27, %rd4, %rd25;
	add.s64 	%rd28, %rd5, %rd25;
	add.s64 	%rd29, %rd6, %rd25;
	add.s64 	%rd30, %rd7, %rd25;
	add.s64 	%rd31, %rd8, %rd25;
	add.s64 	%rd32, %rd9, %rd25;
	add.s64 	%rd33, %rd1, %rd25;
	ld.global.u32 	%r41, [%rd66+-16];
	ld.global.u32 	%r42, [%rd33];
	mad.lo.s32 	%r43, %r42, %r41, %r104;
	ld.global.u32 	%r44, [%rd66+-12];
	ld.global.u32 	%r45, [%rd26];
	mad.lo.s32 	%r46, %r45, %r44, %r43;
	ld.global.u32 	%r47, [%rd66+-8];
	ld.global.u32 	%r48, [%rd27];
	mad.lo.s32 	%r49, %r48, %r47, %r46;
	ld.global.u32 	%r50, [%rd66+-4];
	ld.global.u32 	%r51, [%rd28];
	mad.lo.s32 	%r52, %r51, %r50, %r49;
	ld.global.u32 	%r53, [%rd66];
	ld.global.u32 	%r54, [%rd29];
	mad.lo.s32 	%r55, %r54, %r53, %r52;
	ld.global.u32 	%r56, [%rd66+4];
	ld.global.u32 	%r57, [%rd30];
	mad.lo.s32 	%r58, %r57, %r56, %r55;
	ld.global.u32 	%r59, [%rd66+8];
	ld.global.u32 	%r60, [%rd31];
	mad.lo.s32 	%r61, %r60, %r59, %r58;
	ld.global.u32 	%r62, [%rd66+12];
	ld.global.u32 	%r63, [%rd32];
	mad.lo.s32 	%r104, %r63, %r62, %r61;
	add.s32 	%r93, %r93, 8;
	add.s32 	%r92, %r92, %r7;
	add.s64 	%rd66, %rd66, 32;
	setp.ne.s32 	%p3, %r93, 0;
	@%p3 bra 	$L__BB0_3;
$L__BB0_4:
	setp.eq.s32 	%p4, %r4, 0;
	@%p4 bra 	$L__BB0_12;
	and.b32  	%r17, %r30, 3;
	setp.lt.u32 	%p5, %r4, 4;
	@%p5 bra 	$L__BB0_7;
	add.s32 	%r65, %r99, %r3;
	mul.wide.u32 	%rd34, %r65, 4;
	add.s64 	%rd35, %rd2, %rd34;
	ld.global.u32 	%r66, [%rd35];
	mad.lo.s32 	%r67, %r99, %r30, %r2;
	mul.wide.s32 	%rd36, %r67, 4;
	add.s64 	%rd37, %rd1, %rd36;
	ld.global.u32 	%r68, [%rd37];
	mad.lo.s32 	%r69, %r68, %r66, %r104;
	cvt.u64.u32 	%rd38, %r3;
	cvt.u64.u32 	%rd39, %r99;
	add.s64 	%rd40, %rd39, %rd38;
	shl.b64 	%rd41, %rd40, 2;
	add.s64 	%rd42, %rd2, %rd41;
	ld.global.u32 	%r70, [%rd42+4];
	mul.wide.s32 	%rd43, %r30, 4;
	add.s64 	%rd44, %rd37, %rd43;
	ld.global.u32 	%r71, [%rd44];
	mad.lo.s32 	%r72, %r71, %r70, %r69;
	ld.global.u32 	%r73, [%rd42+8];
	add.s64 	%rd45, %rd44, %rd43;
	ld.global.u32 	%r74, [%rd45];
	mad.lo.s32 	%r75, %r74, %r73, %r72;
	ld.global.u32 	%r76, [%rd42+12];
	add.s64 	%rd46, %rd45, %rd43;
	ld.global.u32 	%r77, [%rd46];
	mad.lo.s32 	%r104, %r77, %r76, %r75;
	add.s32 	%r99, %r99, 4;
$L__BB0_7:
	setp.eq.s32 	%p6, %r17, 0;
	@%p6 bra 	$L__BB0_12;
	setp.eq.s32 	%p7, %r17, 1;
	@%p7 bra 	$L__BB0_10;
	add.s32 	%r79, %r99, %r3;
	mul.wide.u32 	%rd47, %r79, 4;
	add.s64 	%rd48, %rd2, %rd47;
	ld.global.u32 	%r80, [%rd48];
	mad.lo.s32 	%r81, %r99, %r30, %r2;
	mul.wide.s32 	%rd49, %r81, 4;
	add.s64 	%rd50, %rd1, %rd49;
	ld.global.u32 	%r82, [%rd50];
	mad.lo.s32 	%r83, %r82, %r80, %r104;
	cvt.u64.u32 	%rd51, %r3;
	cvt.u64.u32 	%rd52, %r99;
	add.s64 	%rd53, %rd52, %rd51;
	shl.b64 	%rd54, %rd53, 2;
	add.s64 	%rd55, %rd2, %rd54;
	ld.global.u32 	%r84, [%rd55+4];
	mul.wide.s32 	%rd56, %r30, 4;
	add.s64 	%rd57, %rd50, %rd56;
	ld.global.u32 	%r85, [%rd57];
	mad.lo.s32 	%r104, %r85, %r84, %r83;
	add.s32 	%r99, %r99, 2;
$L__BB0_10:
	and.b32  	%r86, %r30, 1;
	setp.eq.b32 	%p8, %r86, 1;
	not.pred 	%p9, %p8;
	@%p9 bra 	$L__BB0_12;
	add.s32 	%r87, %r99, %r3;
	mul.wide.u32 	%rd58, %r87, 4;
	add.s64 	%rd59, %rd2, %rd58;
	ld.global.u32 	%r88, [%rd59];
	mad.lo.s32 	%r89, %r99, %r30, %r2;
	mul.wide.s32 	%rd60, %r89, 4;
	add.s64 	%rd61, %rd1, %rd60;
	ld.global.u32 	%r90, [%rd61];
	mad.lo.s32 	%r104, %r90, %r88, %r104;
$L__BB0_12:
	ld.param.u64 	%rd65, [_Z20matrixMultiplyKernelPiS_S_i_param_2];
	add.s32 	%r91, %r3, %r2;
	cvta.to.global.u64 	%rd62, %rd65;
	mul.wide.s32 	%rd63, %r91, 4;
	add.s64 	%rd64, %rd62, %rd63;
	st.global.u32 	[%rd64], %r104;
$L__BB0_13:
	ret;

}


// ===== COMPILED SASS (sm_100) =====

	.target	sm_100

	.elftype	@"ET_EXEC"


//--------------------- .note.nv.tkinfo           --------------------------
	.section	.note.nv.tkinfo,"",@"SHT_NOTE"
	.sectionflags	@"SHF_NOTE_NV_TKINFO"
	.tkinfo
        /*0018*/ 	.word	0x00000002
        /*0030*/ 	.string	""
        /*0030*/ 	.string	"ptxas"
        /*0030*/ 	.string	"Cuda compilation tools, release 13.0, V13.0.88"
        /*0030*/ 	.string	"Build cuda_13.0.r13.0/compiler.36424714_0"
        /*0030*/ 	.string	"-arch sm_100 -m 64 "



//--------------------- .note.nv.cuinfo           --------------------------
	.section	.note.nv.cuinfo,"",@"SHT_NOTE"
	.sectionflags	@"SHF_NOTE_NV_CUINFO"
        /*0018*/ 	.short	0x0002
        /*001a*/ 	.short	0x0064
        /*001c*/ 	.short	0x0082
	.zero		2


//--------------------- .nv.info                  --------------------------
	.section	.nv.info,"",@"SHT_CUDA_INFO"
	.align	4


	//----- nvinfo : EIATTR_REGCOUNT
	.align		4
        /*0000*/ 	.byte	0x04, 0x2f
        /*0002*/ 	.short	(.L_1 - .L_0)
	.align		4
.L_0:
        /*0004*/ 	.word	index@(_Z20matrixMultiplyKernelPiS_S_i)
        /*0008*/ 	.word	0x0000001e


	//----- nvinfo : EIATTR_FRAME_SIZE
	.align		4
.L_1:
        /*000c*/ 	.byte	0x04, 0x11
        /*000e*/ 	.short	(.L_3 - .L_2)
	.align		4
.L_2:
        /*0010*/ 	.word	index@(_Z20matrixMultiplyKernelPiS_S_i)
        /*0014*/ 	.word	0x00000000


	//----- nvinfo : EIATTR_MIN_STACK_SIZE
	.align		4
.L_3:
        /*0018*/ 	.byte	0x04, 0x12
        /*001a*/ 	.short	(.L_5 - .L_4)
	.align		4
.L_4:
        /*001c*/ 	.word	index@(_Z20matrixMultiplyKernelPiS_S_i)
        /*0020*/ 	.word	0x00000000
.L_5:


//--------------------- .nv.compat                --------------------------
	.section	.nv.compat,"",@"SHT_CUDA_COMPAT_INFO"
	.align	4
        /*0000*/ 	.byte	0x02, 0x09, 0x00, 0x00, 0x02, 0x02, 0x01, 0x00, 0x02, 0x05, 0x05, 0x00, 0x03, 0x07, 0x01, 0x01
        /*0010*/ 	.byte	0x02, 0x03, 0x00, 0x00, 0x02, 0x06, 0x01, 0x00, 0x04, 0x0b, 0x08, 0x00, 0x09, 0x00, 0x00, 0x00
        /*0020*/ 	.byte	0x00, 0x00, 0x00, 0x00


//--------------------- .nv.info._Z20matrixMultiplyKernelPiS_S_i --------------------------
	.section	.nv.info._Z20matrixMultiplyKernelPiS_S_i,"",@"SHT_CUDA_INFO"
	.sectionflags	@""
	.align	4


	//----- nvinfo : EIATTR_CUDA_API_VERSION
	.align		4
        /*0000*/ 	.byte	0x04, 0x37
        /*0002*/ 	.short	(.L_7 - .L_6)
.L_6:
        /*0004*/ 	.word	0x00000082


	//----- nvinfo : EIATTR_KPARAM_INFO
	.align		4
.L_7:
        /*0008*/ 	.byte	0x04, 0x17
        /*000a*/ 	.short	(.L_9 - .L_8)
.L_8:
        /*000c*/ 	.word	0x00000000
        /*0010*/ 	.short	0x0003
        /*0012*/ 	.short	0x0018
        /*0014*/ 	.byte	0x00, 0xf0, 0x11, 0x00


	//----- nvinfo : EIATTR_KPARAM_INFO
	.align		4
.L_9:
        /*0018*/ 	.byte	0x04, 0x17
        /*001a*/ 	.short	(.L_11 - .L_10)
.L_10:
        /*001c*/ 	.word	0x00000000
        /*0020*/ 	.short	0x0002
        /*0022*/ 	.short	0x0010
        /*0024*/ 	.byte	0x00, 0xf5, 0x21, 0x00


	//----- nvinfo : EIATTR_KPARAM_INFO
	.align		4
.L_11:
        /*0028*/ 	.byte	0x04, 0x17
        /*002a*/ 	.short	(.L_13 - .L_12)
.L_12:
        /*002c*/ 	.word	0x00000000
        /*0030*/ 	.short	0x0001
        /*0032*/ 	.short	0x0008
        /*0034*/ 	.byte	0x00, 0xf5, 0x21, 0x00


	//----- nvinfo : EIATTR_KPARAM_INFO
	.align		4
.L_13:
        /*0038*/ 	.byte	0x04, 0x17
        /*003a*/ 	.short	(.L_15 - .L_14)
.L_14:
        /*003c*/ 	.word	0x00000000
        /*0040*/ 	.short	0x0000
        /*0042*/ 	.short	0x0000
        /*0044*/ 	.byte	0x00, 0xf5, 0x21, 0x00


	//----- nvinfo : EIATTR_SPARSE_MMA_MASK
	.align		4
.L_15:
        /*0048*/ 	.byte	0x03, 0x50
        /*004a*/ 	.short	0x0000


	//----- nvinfo : EIATTR_MAXREG_COUNT
	.align		4
        /*004c*/ 	.byte	0x03, 0x1b
        /*004e*/ 	.short	0x00ff


	//----- nvinfo : EIATTR_MERCURY_ISA_VERSION
	.align		4
        /*0050*/ 	.byte	0x03, 0x5f
        /*0052*/ 	.short	0x0101


	//----- nvinfo : EIATTR_VRC_CTA_INIT_COUNT
	.align		4
        /*0054*/ 	.byte	0x02, 0x4a
	.zero		1
	.zero		1


	//----- nvinfo : EIATTR_EXIT_INSTR_OFFSETS
	.align		4
        /*0058*/ 	.byte	0x04, 0x1c
        /*005a*/ 	.short	(.L_17 - .L_16)


	//   ....[0]....
.L_16:
        /*005c*/ 	.word	0x000000c0


	//   ....[1]....
        /*0060*/ 	.word	0x00000a90


	//----- nvinfo : EIATTR_CBANK_PARAM_SIZE
	.align		4
.L_17:
        /*0064*/ 	.byte	0x03, 0x19
        /*0066*/ 	.short	0x001c


	//----- nvinfo : EIATTR_PARAM_CBANK
	.align		4
        /*0068*/ 	.byte	0x04, 0x0a
        /*006a*/ 	.short	(.L_19 - .L_18)
	.align		4
.L_18:
        /*006c*/ 	.word	index@(.nv.constant0._Z20matrixMultiplyKernelPiS_S_i)
        /*0070*/ 	.short	0x0380
        /*0072*/ 	.short	0x001c


	//----- nvinfo : EIATTR_SW_WAR
	.align		4
.L_19:
        /*0074*/ 	.byte	0x04, 0x36
        /*0076*/ 	.short	(.L_21 - .L_20)
.L_20:
        /*0078*/ 	.word	0x00000008
.L_21:


//--------------------- .nv.callgraph             --------------------------
	.section	.nv.callgraph,"",@"SHT_CUDA_CALLGRAPH"
	.align	4
	.sectionentsize	8
	.align		4
        /*0000*/ 	.word	0x00000000
	.align		4
        /*0004*/ 	.word	0xffffffff
	.align		4
        /*0008*/ 	.word	0x00000000
	.align		4
        /*000c*/ 	.word	0xfffffffe
	.align		4
        /*0010*/ 	.word	0x00000000
	.align		4
        /*0014*/ 	.word	0xfffffffd
	.align		4
        /*0018*/ 	.word	0x00000000
	.align		4
        /*001c*/ 	.word	0xfffffffc


//--------------------- .text._Z20matrixMultiplyKernelPiS_S_i --------------------------
	.section	.text._Z20matrixMultiplyKernelPiS_S_i,"ax",@progbits
	.align	128
        .global         _Z20matrixMultiplyKernelPiS_S_i
        .type           _Z20matrixMultiplyKernelPiS_S_i,@function
        .size           _Z20matrixMultiplyKernelPiS_S_i,(.L_x_5 - _Z20matrixMultiplyKernelPiS_S_i)
        .other          _Z20matrixMultiplyKernelPiS_S_i,@"STO_CUDA_ENTRY STV_DEFAULT"
_Z20matrixMultiplyKernelPiS_S_i:
.text._Z20matrixMultiplyKernelPiS_S_i:
[----:B------:R-:W-:Y:S01]  /*0000*/  LDC R1, c[0x0][0x37c] ;  /* 0x0000df00ff017b82 */ /* 0x000fe20000000800 */
[----:B------:R-:W0:Y:S07]  /*0010*/  S2R R0, SR_TID.Y ;  /* 0x0000000000007919 */ /* 0x000e2e0000002200 */
[----:B------:R-:W0:Y:S01]  /*0020*/  S2UR UR4, SR_CTAID.Y ;  /* 0x00000000000479c3 */ /* 0x000e220000002600 */
[----:B------:R-:W1:Y:S01]  /*0030*/  LDCU UR20, c[0x0][0x398] ;  /* 0x00007300ff1477ac */ /* 0x000e620008000800 */
[----:B------:R-:W2:Y:S06]  /*0040*/  S2R R3, SR_TID.X ;  /* 0x0000000000037919 */ /* 0x000eac0000002100 */
[----:B------:R-:W0:Y:S08]  /*0050*/  LDC R13, c[0x0][0x364] ;  /* 0x0000d900ff0d7b82 */ /* 0x000e300000000800 */
[----:B------:R-:W2:Y:S08]  /*0060*/  S2UR UR5, SR_CTAID.X ;  /* 0x00000000000579c3 */ /* 0x000eb00000002500 */
[----:B------:R-:W2:Y:S01]  /*0070*/  LDC R2, c[0x0][0x360] ;  /* 0x0000d800ff027b82 */ /* 0x000ea20000000800 */
[----:B0-----:R-:W-:-:S02]  /*0080*/  IMAD R13, R13, UR4, R0 ;  /* 0x000000040d0d7c24 */ /* 0x001fc4000f8e0200 */
[----:B--2---:R-:W-:-:S05]  /*0090*/  IMAD R0, R2, UR5, R3 ;  /* 0x0000000502007c24 */ /* 0x004fca000f8e0203 */
[----:B------:R-:W-:-:S04]  /*00a0*/  VIMNMX R2, PT, PT, R13, R0, !PT ;  /* 0x000000000d027248 */ /* 0x000fc80007fe0100 */
[----:B-1----:R-:W-:-:S13]  /*00b0*/  ISETP.GE.AND P0, PT, R2, UR20, PT ;  /* 0x0000001402007c0c */ /* 0x002fda000bf06270 */
[----:B------:R-:W-:Y:S05]  /*00c0*/  @P0 EXIT ;  /* 0x000000000000094d */ /* 0x000fea0003800000 */
[----:B------:R-:W-:Y:S01]  /*00d0*/  UISETP.GE.U32.AND UP0, UPT, UR20, 0x8, UPT ;  /* 0x000000081400788c */ /* 0x000fe2000bf06070 */
[----:B------:R-:W-:Y:S02]  /*00e0*/  HFMA2 R12, -RZ, RZ, 0, 0 ;  /* 0x00000000ff0c7431 */ /* 0x000fe400000001ff */
[----:B------:R-:W-:Y:S01]  /*00f0*/  IMAD R13, R13, UR20, RZ ;  /* 0x000000140d0d7c24 */ /* 0x000fe2000f8e02ff */
[----:B------:R-:W-:Y:S01]  /*0100*/  UMOV UR4, URZ ;  /* 0x000000ff00047c82 */ /* 0x000fe20008000000 */
[----:B------:R-:W0:Y:S04]  /*0110*/  LDCU.64 UR18, c[0x0][0x358] ;  /* 0x00006b00ff1277ac */ /* 0x000e280008000a00 */
[----:B------:R-:W-:Y:S05]  /*0120*/  BRA.U !UP0, `(.L_x_0) ;  /* 0x0000000508047547 */ /* 0x000fea000b800000 */
[----:B------:R-:W1:Y:S01]  /*0130*/  LDCU.128 UR24, c[0x0][0x380] ;  /* 0x00007000ff1877ac */ /* 0x000e620008000c00 */
[----:B------:R-:W-:Y:S02]  /*0140*/  MOV R12, RZ ;  /* 0x000000ff000c7202 */ /* 0x000fe40000000f00 */
[----:B------:R-:W-:Y:S01]  /*0150*/  MOV R14, R0 ;  /* 0x00000000000e7202 */ /* 0x000fe20000000f00 */
[----:B------:R-:W-:-:S04]  /*0160*/  ULOP3.LUT UR4, UR20, 0x7ffffff8, URZ, 0xc0, !UPT ;  /* 0x7ffffff814047892 */ /* 0x000fc8000f8ec0ff */
[----:B------:R-:W-:Y:S01]  /*0170*/  UIADD3 UR5, UPT, UPT, -UR4, URZ, URZ ;  /* 0x000000ff04057290 */ /* 0x000fe2000fffe1ff */
[----:B-1----:R-:W-:Y:S01]  /*0180*/  MOV R2, UR24 ;  /* 0x0000001800027c02 */ /* 0x002fe20008000f00 */
[----:B------:R-:W-:Y:S01]  /*0190*/  UIMAD.WIDE UR6, UR20, 0x8, UR26 ;  /* 0x00000008140678a5 */ /* 0x000fe2000f8e021a */
[----:B------:R-:W-:Y:S01]  /*01a0*/  MOV R3, UR25 ;  /* 0x0000001900037c02 */ /* 0x000fe20008000f00 */
[----:B------:R-:W-:Y:S02]  /*01b0*/  UIMAD.WIDE UR8, UR20, 0xc, UR26 ;  /* 0x0000000c140878a5 */ /* 0x000fe4000f8e021a */
[----:B------:R-:W-:Y:S01]  /*01c0*/  UIMAD.WIDE UR10, UR20, 0x10, UR26 ;  /* 0x00000010140a78a5 */ /* 0x000fe2000f8e021a */
[----:B------:R-:W-:Y:S01]  /*01d0*/  IMAD.WIDE.U32 R2, R13, 0x4, R2 ;  /* 0x000000040d027825 */ /* 0x000fe200078e0002 */
[----:B------:R-:W-:Y:S02]  /*01e0*/  UIMAD.WIDE UR12, UR20, 0x14, UR26 ;  /* 0x00000014140c78a5 */ /* 0x000fe4000f8e021a */
[----:B------:R-:W-:Y:S01]  /*01f0*/  UIMAD.WIDE UR14, UR20, 0x18, UR26 ;  /* 0x00000018140e78a5 */ /* 0x000fe2000f8e021a */
[----:B------:R-:W-:Y:S01]  /*0200*/  IADD3 R2, P0, PT, R2, 0x10, RZ ;  /* 0x0000001002027810 */ /* 0x000fe20007f1e0ff */
[----:B------:R-:W-:-:S03]  /*0210*/  UIMAD.WIDE UR16, UR20, 0x1c, UR26 ;  /* 0x0000001c141078a5 */ /* 0x000fc6000f8e021a */
[----:B------:R-:W-:-:S09]  /*0220*/  IADD3.X R3, PT, PT, RZ, R3, RZ, P0, !PT ;  /* 0x00000003ff037210 */ /* 0x000fd200007fe4ff */
.L_x_1:
[----:B------:R-:W-:Y:S01]  /*0230*/  UIMAD.WIDE UR22, UR20, 0x4, UR26 ;  /* 0x00000004141678a5 */ /* 0x000fe2000f8e021a */
[----:B------:R-:W-:Y:S02]  /*0240*/  IMAD.MOV.U32 R23, RZ, RZ, 0x4 ;  /* 0x00000004ff177424 */ /* 0x000fe400078e00ff */
[----:B------:R-:W-:Y:S01]  /*0250*/  HFMA2 R11, -RZ, RZ, 0, 2.384185791015625e-07 ;  /* 0x00000004ff0b7431 */ /* 0x000fe200000001ff */
[----:B------:R-:W-:Y:S01]  /*0260*/  MOV R25, 0x4 ;  /* 0x0000000400197802 */ /* 0x000fe20000000f00 */
[----:B0-----:R-:W2:Y:S01]  /*0270*/  LDG.E R21, desc[UR18][R2.64+-0x10] ;  /* 0xfffff01202157981 */ /* 0x001ea2000c1e1900 */
[C---:B------:R-:W-:Y:S01]  /*0280*/  IMAD.WIDE R22, R14.reuse, R23, UR26 ;  /* 0x0000001a0e167e25 */ /* 0x040fe2000f8e0217 */
[----:B------:R-:W-:Y:S02]  /*0290*/  MOV R8, UR22 ;  /* 0x0000001600087c02 */ /* 0x000fe40008000f00 */
[----:B------:R-:W-:Y:S01]  /*02a0*/  MOV R9, UR23 ;  /* 0x0000001700097c02 */ /* 0x000fe20008000f00 */
[----:B------:R-:W3:Y:S02]  /*02b0*/  LDG.E R19, desc[UR18][R2.64+-0xc] ;  /* 0xfffff41202137981 */ /* 0x000ee4000c1e1900 */
[----:B------:R-:W-:-:S02]  /*02c0*/  IMAD.WIDE R8, R14, 0x4, R8 ;  /* 0x000000040e087825 */ /* 0x000fc400078e0208 */
[----:B------:R-:W2:Y:S01]  /*02d0*/  LDG.E R22, desc[UR18][R22.64] ;  /* 0x0000001216167981 */ /* 0x000ea2000c1e1900 */
[----:B------:R-:W-:Y:S01]  /*02e0*/  MOV R5, 0x4 ;  /* 0x0000000400057802 */ /* 0x000fe20000000f00 */
[C---:B------:R-:W-:Y:S02]  /*02f0*/  IMAD.WIDE R24, R14.reuse, R25, UR6 ;  /* 0x000000060e187e25 */ /* 0x040fe4000f8e0219 */
[----:B------:R0:W3:Y:S02]  /*0300*/  LDG.E R20, desc[UR18][R8.64] ;  /* 0x0000001208147981 */ /* 0x0000e4000c1e1900 */
[----:B------:R-:W-:Y:S02]  /*0310*/  IMAD.WIDE R10, R14, R11, UR8 ;  /* 0x000000080e0a7e25 */ /* 0x000fe4000f8e020b */
[----:B------:R-:W4:Y:S04]  /*0320*/  LDG.E R18, desc[UR18][R24.64] ;  /* 0x0000001218127981 */ /* 0x000f28000c1e1900 */
[----:B------:R-:W4:Y:S01]  /*0330*/  LDG.E R17, desc[UR18][R2.64+-0x8] ;  /* 0xfffff81202117981 */ /* 0x000f22000c1e1900 */
[----:B0-----:R-:W-:-:S02]  /*0340*/  HFMA2 R9, -RZ, RZ, 0, 2.384185791015625e-07 ;  /* 0x00000004ff097431 */ /* 0x001fc400000001ff */
[----:B------:R-:W-:Y:S01]  /*0350*/  IMAD.MOV.U32 R7, RZ, RZ, 0x4 ;  /* 0x00000004ff077424 */ /* 0x000fe200078e00ff */
[----:B------:R0:W5:Y:S01]  /*0360*/  LDG.E R16, desc[UR18][R10.64] ;  /* 0x000000120a107981 */ /* 0x000162000c1e1900 */
[----:B------:R-:W-:-:S03]  /*0370*/  IMAD.WIDE R4, R14, R5, UR10 ;  /* 0x0000000a0e047e25 */ /* 0x000fc6000f8e0205 */
[----:B------:R-:W5:Y:S01]  /*0380*/  LDG.E R15, desc[UR18][R2.64+-0x4] ;  /* 0xfffffc12020f7981 */ /* 0x000f62000c1e1900 */
[C---:B------:R-:W-:Y:S01]  /*0390*/  IMAD.WIDE R6, R14.reuse, R7, UR12 ;  /* 0x0000000c0e067e25 */ /* 0x040fe2000f8e0207 */
[----:B------:R-:W-:Y:S02]  /*03a0*/  MOV R27, 0x4 ;  /* 0x00000004001b7802 */ /* 0x000fe40000000f00 */
[----:B------:R1:W5:Y:S01]  /*03b0*/  LDG.E R4, desc[UR18][R4.64] ;  /* 0x0000001204047981 */ /* 0x000362000c1e1900 */
[----:B------:R-:W-:-:S03]  /*03c0*/  IMAD.WIDE R8, R14, R9, UR14 ;  /* 0x0000000e0e087e25 */ /* 0x000fc6000f8e0209 */
[----:B------:R-:W5:Y:S01]  /*03d0*/  LDG.E R23, desc[UR18][R2.64] ;  /* 0x0000001202177981 */ /* 0x000f62000c1e1900 */
[----:B0-----:R-:W-:-:S03]  /*03e0*/  IMAD.WIDE R10, R14, R27, UR16 ;  /* 0x000000100e0a7e25 */ /* 0x001fc6000f8e021b */
[----:B------:R-:W5:Y:S04]  /*03f0*/  LDG.E R7, desc[UR18][R6.64] ;  /* 0x0000001206077981 */ /* 0x000f68000c1e1900 */
[----:B------:R-:W5:Y:S04]  /*0400*/  LDG.E R24, desc[UR18][R2.64+0x4] ;  /* 0x0000041202187981 */ /* 0x000f68000c1e1900 */
[----:B------:R-:W5:Y:S04]  /*0410*/  LDG.E R8, desc[UR18][R8.64] ;  /* 0x0000001208087981 */ /* 0x000f68000c1e1900 */
[----:B------:R-:W5:Y:S04]  /*0420*/  LDG.E R25, desc[UR18][R2.64+0x8] ;  /* 0x0000081202197981 */ /* 0x000f68000c1e1900 */
[----:B------:R-:W5:Y:S04]  /*0430*/  LDG.E R10, desc[UR18][R10.64] ;  /* 0x000000120a0a7981 */ /* 0x000f68000c1e1900 */
[----:B------:R0:W5:Y:S01]  /*0440*/  LDG.E R27, desc[UR18][R2.64+0xc] ;  /* 0x00000c12021b7981 */ /* 0x000162000c1e1900 */
[----:B------:R-:W-:-:S04]  /*0450*/  UIADD3 UR5, UPT, UPT, UR5, 0x8, URZ ;  /* 0x0000000805057890 */ /* 0x000fc8000fffe0ff */
[----:B------:R-:W-:Y:S01]  /*0460*/  UISETP.NE.AND UP0, UPT, UR5, URZ, UPT ;  /* 0x000000ff0500728c */ /* 0x000fe2000bf05270 */
[----:B-1----:R-:W-:Y:S02]  /*0470*/  MOV R5, UR20 ;  /* 0x0000001400057c02 */ /* 0x002fe40008000f00 */
[----:B0-----:R-:W-:Y:S02]  /*0480*/  IADD3 R2, P0, PT, R2, 0x20, RZ ;  /* 0x0000002002027810 */ /* 0x001fe40007f1e0ff */
[----:B------:R-:W-:Y:S02]  /*0490*/  LEA R14, R5, R14, 0x3 ;  /* 0x0000000e050e7211 */ /* 0x000fe400078e18ff */
[----:B------:R-:W-:Y:S01]  /*04a0*/  IADD3.X R3, PT, PT, RZ, R3, RZ, P0, !PT ;  /* 0x00000003ff037210 */ /* 0x000fe200007fe4ff */
[----:B--2---:R-:W-:-:S04]  /*04b0*/  IMAD R21, R21, R22, R12 ;  /* 0x0000001615157224 */ /* 0x004fc800078e020c */
[----:B---3--:R-:W-:-:S04]  /*04c0*/  IMAD R19, R19, R20, R21 ;  /* 0x0000001413137224 */ /* 0x008fc800078e0215 */
[----:B----4-:R-:W-:-:S04]  /*04d0*/  IMAD R17, R17, R18, R19 ;  /* 0x0000001211117224 */ /* 0x010fc800078e0213 */
[----:B-----5:R-:W-:-:S04]  /*04e0*/  IMAD R15, R15, R16, R17 ;  /* 0x000000100f0f7224 */ /* 0x020fc800078e0211 */
[----:B------:R-:W-:-:S04]  /*04f0*/  IMAD R4, R23, R4, R15 ;  /* 0x0000000417047224 */ /* 0x000fc800078e020f */
[----:B------:R-:W-:-:S04]  /*0500*/  IMAD R4, R24, R7, R4 ;  /* 0x0000000718047224 */ /* 0x000fc800078e0204 */
[----:B------:R-:W-:-:S04]  /*0510*/  IMAD R4, R25, R8, R4 ;  /* 0x0000000819047224 */ /* 0x000fc800078e0204 */
[----:B------:R-:W-:Y:S01]  /*0520*/  IMAD R12, R27, R10, R4 ;  /* 0x0000000a1b0c7224 */ /* 0x000fe200078e0204 */
[----:B------:R-:W-:Y:S06]  /*0530*/  BRA.U UP0, `(.L_x_1) ;  /* 0xfffffffd003c7547 */ /* 0x000fec000b83ffff */
.L_x_0:
[----:B------:R-:W-:-:S04]  /*0540*/  ULOP3.LUT UR6, UR20, 0x7, URZ, 0xc0, !UPT ;  /* 0x0000000714067892 */ /* 0x000fc8000f8ec0ff */
[----:B------:R-:W-:-:S09]  /*0550*/  UISETP.NE.AND UP0, UPT, UR6, URZ, UPT ;  /* 0x000000ff0600728c */ /* 0x000fd2000bf05270 */
[----:B------:R-:W-:Y:S05]  /*0560*/  BRA.U !UP0, `(.L_x_2) ;  /* 0x0000000508387547 */ /* 0x000fea000b800000 */
[----:B------:R-:W-:Y:S02]  /*0570*/  UISETP.GE.U32.AND UP0, UPT, UR6, 0x4, UPT ;  /* 0x000000040600788c */ /* 0x000fe4000bf06070 */
[----:B------:R-:W-:-:S04]  /*0580*/  ULOP3.LUT UR5, UR20, 0x3, URZ, 0xc0, !UPT ;  /* 0x0000000314057892 */ /* 0x000fc8000f8ec0ff */
[----:B------:R-:W-:-:S03]  /*0590*/  UISETP.NE.AND UP1, UPT, UR5, URZ, UPT ;  /* 0x000000ff0500728c */ /* 0x000fc6000bf25270 */
[----:B------:R-:W-:Y:S08]  /*05a0*/  BRA.U !UP0, `(.L_x_3) ;  /* 0x00000001087c7547 */ /* 0x000ff0000b800000 */
[----:B------:R-:W1:Y:S01]  /*05b0*/  LDC.64 R6, c[0x0][0x388] ;  /* 0x0000e200ff067b82 */ /* 0x000e620000000a00 */
[----:B------:R-:W2:Y:S01]  /*05c0*/  LDCU.64 UR6, c[0x0][0x380] ;  /* 0x00007000ff0677ac */ /* 0x000ea20008000a00 */
[----:B------:R-:W-:Y:S01]  /*05d0*/  IMAD.U32 R9, RZ, RZ, UR4 ;  /* 0x00000004ff097e24 */ /* 0x000fe2000f8e00ff */
[C---:B------:R-:W-:Y:S02]  /*05e0*/  IADD3 R3, PT, PT, R13.reuse, UR4, RZ ;  /* 0x000000040d037c10 */ /* 0x040fe4000fffe0ff */
[----:B------:R-:W-:Y:S01]  /*05f0*/  IADD3 R10, P0, PT, R13, UR4, RZ ;  /* 0x000000040d0a7c10 */ /* 0x000fe2000ff1e0ff */
[----:B------:R-:W-:Y:S01]  /*0600*/  IMAD R9, R9, UR20, R0 ;  /* 0x0000001409097c24 */ /* 0x000fe2000f8e0200 */
[----:B------:R-:W-:Y:S01]  /*0610*/  MOV R11, UR20 ;  /* 0x00000014000b7c02 */ /* 0x000fe20008000f00 */
[----:B------:R-:W3:Y:S01]  /*0620*/  LDC.64 R4, c[0x0][0x380] ;  /* 0x0000e000ff047b82 */ /* 0x000ee20000000a00 */
[----:B------:R-:W-:Y:S01]  /*0630*/  MOV R15, UR20 ;  /* 0x00000014000f7c02 */ /* 0x000fe20008000f00 */
[----:B-1----:R-:W-:Y:S01]  /*0640*/  IMAD.WIDE R6, R9, 0x4, R6 ;  /* 0x0000000409067825 */ /* 0x002fe200078e0206 */
[----:B------:R-:W-:-:S05]  /*0650*/  MOV R9, UR20 ;  /* 0x0000001400097c02 */ /* 0x000fca0008000f00 */
[----:B------:R-:W-:Y:S02]  /*0660*/  IMAD.WIDE R8, R9, 0x4, R6 ;  /* 0x0000000409087825 */ /* 0x000fe400078e0206 */
[----:B0-----:R-:W4:Y:S02]  /*0670*/  LDG.E R6, desc[UR18][R6.64] ;  /* 0x0000001206067981 */ /* 0x001f24000c1e1900 */
[----:B---3--:R-:W-:Y:S01]  /*0680*/  IMAD.WIDE.U32 R4, R3, 0x4, R4 ;  /* 0x0000000403047825 */ /* 0x008fe200078e0004 */
[----:B------:R-:W-:Y:S01]  /*0690*/  IADD3.X R3, PT, PT, RZ, RZ, RZ, P0, !PT ;  /* 0x000000ffff037210 */ /* 0x000fe200007fe4ff */
[----:B------:R-:W3:Y:S01]  /*06a0*/  LDG.E R17, desc[UR18][R8.64] ;  /* 0x0000001208117981 */ /* 0x000ee2000c1e1900 */
[----:B--2---:R-:W-:-:S03]  /*06b0*/  LEA R2, P0, R10, UR6, 0x2 ;  /* 0x000000060a027c11 */ /* 0x004fc6000f8010ff */
[----:B------:R-:W4:Y:S01]  /*06c0*/  LDG.E R5, desc[UR18][R4.64] ;  /* 0x0000001204057981 */ /* 0x000f22000c1e1900 */
[----:B------:R-:W-:Y:S01]  /*06d0*/  LEA.HI.X R3, R10, UR7, R3, 0x2, P0 ;  /* 0x000000070a037c11 */ /* 0x000fe200080f1403 */
[----:B------:R-:W-:-:S04]  /*06e0*/  IMAD.WIDE R10, R11, 0x4, R8 ;  /* 0x000000040b0a7825 */ /* 0x000fc800078e0208 */
[----:B------:R-:W3:Y:S01]  /*06f0*/  LDG.E R16, desc[UR18][R2.64+0x4] ;  /* 0x0000041202107981 */ /* 0x000ee2000c1e1900 */
[----:B------:R-:W-:-:S03]  /*0700*/  IMAD.WIDE R14, R15, 0x4, R10 ;  /* 0x000000040f0e7825 */ /* 0x000fc600078e020a */
[----:B------:R-:W2:Y:S04]  /*0710*/  LDG.E R19, desc[UR18][R10.64] ;  /* 0x000000120a137981 */ /* 0x000ea8000c1e1900 */
[----:B------:R-:W2:Y:S04]  /*0720*/  LDG.E R18, desc[UR18][R2.64+0x8] ;  /* 0x0000081202127981 */ /* 0x000ea8000c1e1900 */
[----:B------:R-:W5:Y:S04]  /*0730*/  LDG.E R20, desc[UR18][R2.64+0xc] ;  /* 0x00000c1202147981 */ /* 0x000f68000c1e1900 */
[----:B------:R-:W5:Y:S01]  /*0740*/  LDG.E R14, desc[UR18][R14.64] ;  /* 0x000000120e0e7981 */ /* 0x000f62000c1e1900 */
[----:B------:R-:W-:Y:S01]  /*0750*/  UIADD3 UR4, UPT, UPT, UR4, 0x4, URZ ;  /* 0x0000000404047890 */ /* 0x000fe2000fffe0ff */
[----:B----4-:R-:W-:-:S04]  /*0760*/  IMAD R5, R5, R6, R12 ;  /* 0x0000000605057224 */ /* 0x010fc800078e020c */
[----:B---3--:R-:W-:-:S04]  /*0770*/  IMAD R5, R16, R17, R5 ;  /* 0x0000001110057224 */ /* 0x008fc800078e0205 */
[----:B--2---:R-:W-:-:S04]  /*0780*/  IMAD R5, R18, R19, R5 ;  /* 0x0000001312057224 */ /* 0x004fc800078e0205 */
[----:B-----5:R-:W-:-:S07]  /*0790*/  IMAD R12, R20, R14, R5 ;  /* 0x0000000e140c7224 */ /* 0x020fce00078e0205 */
.L_x_3:
[----:B------:R-:W-:Y:S05]  /*07a0*/  BRA.U !UP1, `(.L_x_2) ;  /* 0x0000000109a87547 */ /* 0x000fea000b800000 */
[----:B------:R-:W-:Y:S01]  /*07b0*/  UISETP.NE.AND UP0, UPT, UR5, 0x1, UPT ;  /* 0x000000010500788c */ /* 0x000fe2000bf05270 */
[----:B------:R-:W-:Y:S01]  /*07c0*/  MOV R7, UR4 ;  /* 0x0000000400077c02 */ /* 0x000fe20008000f00 */
[----:B------:R-:W-:Y:S02]  /*07d0*/  ULOP3.LUT UR5, UR20, 0x1, URZ, 0xc0, !UPT ;  /* 0x0000000114057892 */ /* 0x000fe4000f8ec0ff */
[----:B------:R-:W-:Y:S02]  /*07e0*/  MOV R15, UR20 ;  /* 0x00000014000f7c02 */ /* 0x000fe40008000f00 */
[----:B------:R-:W-:Y:S01]  /*07f0*/  UISETP.NE.U32.AND UP1, UPT, UR5, 0x1, UPT ;  /* 0x000000010500788c */ /* 0x000fe2000bf25070 */
[----:B------:R-:W-:-:S04]  /*0800*/  PLOP3.LUT P1, PT, PT, PT, UP0, 0x80, 0x8 ;  /* 0x000000000008781c */ /* 0x000fc80003f2f008 */
[----:B------:R-:W1:Y:S01]  /*0810*/  @UP0 LDCU.128 UR8, c[0x0][0x380] ;  /* 0x00007000ff0807ac */ /* 0x000e620008000c00 */
[----:B------:R-:W-:Y:S01]  /*0820*/  PLOP3.LUT P0, PT, PT, PT, UP1, 0x80, 0x8 ;  /* 0x000000000008781c */ /* 0x000fe20003f0f018 */
[----:B------:R-:W2:Y:S04]  /*0830*/  @UP0 LDCU.64 UR6, c[0x0][0x380] ;  /* 0x00007000ff0607ac */ /* 0x000ea80008000a00 */
[----:B------:R-:W3:Y:S03]  /*0840*/  @!UP1 LDCU.128 UR12, c[0x0][0x380] ;  /* 0x00007000ff0c97ac */ /* 0x000ee60008000c00 */
[C---:B------:R-:W-:Y:S02]  /*0850*/  @P1 IADD3 R3, PT, PT, R13.reuse, UR4, RZ ;  /* 0x000000040d031c10 */ /* 0x040fe4000fffe0ff */
[----:B------:R-:W-:Y:S01]  /*0860*/  @P1 IADD3 R6, P2, PT, R13, UR4, RZ ;  /* 0x000000040d061c10 */ /* 0x000fe2000ff5e0ff */
[----:B------:R-:W-:Y:S01]  /*0870*/  @UP0 UIADD3 UR4, UPT, UPT, UR4, 0x2, URZ ;  /* 0x0000000204040890 */ /* 0x000fe2000fffe0ff */
[----:B-1----:R-:W-:Y:S01]  /*0880*/  MOV R11, UR9 ;  /* 0x00000009000b7c02 */ /* 0x002fe20008000f00 */
[----:B------:R-:W-:Y:S01]  /*0890*/  IMAD.U32 R10, RZ, RZ, UR8 ;  /* 0x00000008ff0a7e24 */ /* 0x000fe2000f8e00ff */
[----:B------:R-:W-:-:S02]  /*08a0*/  MOV R4, UR10 ;  /* 0x0000000a00047c02 */ /* 0x000fc40008000f00 */
[----:B------:R-:W-:Y:S01]  /*08b0*/  MOV R5, UR11 ;  /* 0x0000000b00057c02 */ /* 0x000fe20008000f00 */
[----:B------:R-:W-:-:S04]  /*08c0*/  @P1 IMAD.WIDE.U32 R10, R3, 0x4, R10 ;  /* 0x00000004030a1825 */ /* 0x000fc800078e000a */
[----:B------:R-:W-:Y:S01]  /*08d0*/  @P1 IMAD R3, R7, UR20, R0 ;  /* 0x0000001407031c24 */ /* 0x000fe2000f8e0200 */
[----:B------:R-:W-:Y:S01]  /*08e0*/  @P1 IADD3.X R7, PT, PT, RZ, RZ, RZ, P2, !PT ;  /* 0x000000ffff071210 */ /* 0x000fe200017fe4ff */
[----:B------:R-:W-:Y:S01]  /*08f0*/  IMAD.U32 R19, RZ, RZ, UR4 ;  /* 0x00000004ff137e24 */ /* 0x000fe2000f8e00ff */
[C---:B--2---:R-:W-:Y:S01]  /*0900*/  @P1 LEA R2, P2, R6.reuse, UR6, 0x2 ;  /* 0x0000000606021c11 */ /* 0x044fe2000f8410ff */
[----:B------:R-:W-:Y:S01]  /*0910*/  @P1 IMAD.WIDE R4, R3, 0x4, R4 ;  /* 0x0000000403041825 */ /* 0x000fe200078e0204 */
[----:B------:R-:W-:Y:S01]  /*0920*/  @!P0 IADD3 R17, PT, PT, R13, UR4, RZ ;  /* 0x000000040d118c10 */ /* 0x000fe2000fffe0ff */
[----:B0-----:R-:W2:Y:S01]  /*0930*/  @P1 LDG.E R11, desc[UR18][R10.64] ;  /* 0x000000120a0b1981 */ /* 0x001ea2000c1e1900 */
[----:B------:R-:W-:Y:S01]  /*0940*/  @P1 LEA.HI.X R3, R6, UR7, R7, 0x2, P2 ;  /* 0x0000000706031c11 */ /* 0x000fe200090f1407 */
[----:B------:R-:W-:Y:S01]  /*0950*/  @!P0 IMAD R19, R19, UR20, R0 ;  /* 0x0000001413138c24 */ /* 0x000fe2000f8e0200 */
[----:B---3--:R-:W-:Y:S01]  /*0960*/  MOV R6, UR12 ;  /* 0x0000000c00067c02 */ /* 0x008fe20008000f00 */
[----:B------:R-:W-:Y:S01]  /*0970*/  @P1 IMAD.WIDE R14, R15, 0x4, R4 ;  /* 0x000000040f0e1825 */ /* 0x000fe200078e0204 */
[----:B------:R-:W-:Y:S01]  /*0980*/  MOV R7, UR13 ;  /* 0x0000000d00077c02 */ /* 0x000fe20008000f00 */
[----:B------:R-:W2:Y:S01]  /*0990*/  @P1 LDG.E R4, desc[UR18][R4.64] ;  /* 0x0000001204041981 */ /* 0x000ea2000c1e1900 */
[----:B------:R-:W-:-:S02]  /*09a0*/  MOV R8, UR14 ;  /* 0x0000000e00087c02 */ /* 0x000fc40008000f00 */
[----:B------:R-:W-:Y:S01]  /*09b0*/  MOV R9, UR15 ;  /* 0x0000000f00097c02 */ /* 0x000fe20008000f00 */
[----:B------:R-:W-:Y:S01]  /*09c0*/  @!P0 IMAD.WIDE.U32 R6, R17, 0x4, R6 ;  /* 0x0000000411068825 */ /* 0x000fe200078e0006 */
[----:B------:R-:W3:Y:S03]  /*09d0*/  @P1 LDG.E R14, desc[UR18][R14.64] ;  /* 0x000000120e0e1981 */ /* 0x000ee6000c1e1900 */
[----:B------:R-:W-:Y:S01]  /*09e0*/  @!P0 IMAD.WIDE R8, R19, 0x4, R8 ;  /* 0x0000000413088825 */ /* 0x000fe200078e0208 */
[----:B------:R-:W3:Y:S04]  /*09f0*/  @P1 LDG.E R2, desc[UR18][R2.64+0x4] ;  /* 0x0000041202021981 */ /* 0x000ee8000c1e1900 */
[----:B------:R-:W4:Y:S04]  /*0a00*/  @!P0 LDG.E R7, desc[UR18][R6.64] ;  /* 0x0000001206078981 */ /* 0x000f28000c1e1900 */
[----:B------:R-:W4:Y:S01]  /*0a10*/  @!P0 LDG.E R8, desc[UR18][R8.64] ;  /* 0x0000001208088981 */ /* 0x000f22000c1e1900 */
[----:B--2---:R-:W-:-:S04]  /*0a20*/  @P1 IMAD R11, R11, R4, R12 ;  /* 0x000000040b0b1224 */ /* 0x004fc800078e020c */
[----:B---3--:R-:W-:-:S04]  /*0a30*/  @P1 IMAD R12, R2, R14, R11 ;  /* 0x0000000e020c1224 */ /* 0x008fc800078e020b */
[----:B----4-:R-:W-:-:S07]  /*0a40*/  @!P0 IMAD R12, R7, R8, R12 ;  /* 0x00000008070c8224 */ /* 0x010fce00078e020c */
.L_x_2:
[----:B------:R-:W1:Y:S01]  /*0a50*/  LDC.64 R2, c[0x0][0x390] ;  /* 0x0000e400ff027b82 */ /* 0x000e620000000a00 */
[----:B------:R-:W-:-:S05]  /*0a60*/  IADD3 R13, PT, PT, R0, R13, RZ ;  /* 0x0000000d000d7210 */ /* 0x000fca0007ffe0ff */
[----:B-1----:R-:W-:-:S05]  /*0a70*/  IMAD.WIDE R2, R13, 0x4, R2 ;  /* 0x000000040d027825 */ /* 0x002fca00078e0202 */
[----:B0-----:R-:W-:Y:S01]  /*0a80*/  STG.E desc[UR18][R2.64], R12 ;  /* 0x0000000c02007986 */ /* 0x001fe2000c101912 */
[----:B------:R-:W-:Y:S05]  /*0a90*/  EXIT ;  /* 0x000000000000794d */ /* 0x000fea0003800000 */
.L_x_4:
[----:B------:R-:W-:-:S00]  /*0aa0*/  BRA `(.L_x_4) ;  /* 0xfffffffc00fc7947 */ /* 0x000fc0000383ffff */
[----:B------:R-:W-:-:S00]  /*0ab0*/  NOP ;  /* 0x0000000000007918 */ /* 0x000fc00000000000 */
        /* <DEDUP_REMOVED lines=12> */
.L_x_5:


//--------------------- .nv.shared.reserved.0     --------------------------
	.section	.nv.shared.reserved.0,"aw",@nobits
	.weak		__nv_reservedSMEM_offset_0_alias
	.size		__nv_reservedSMEM_offset_0_alias, 0, 64
	.other		__nv_reservedSMEM_offset_0_alias,@"STO_CUDA_RESERVED_SHARED STV_DEFAULT"
__nv_reservedSMEM_offset_0_alias:
	.zero		0
	.zero		64


//--------------------- .nv.constant0._Z20matrixMultiplyKernelPiS_S_i --------------------------
	.section	.nv.constant0._Z20matrixMultiplyKernelPiS_S_i,"a",@progbits
	.sectionflags	@""
	.align	4
.nv.constant0._Z20matrixMultiplyKernelPiS_S_i:
	.zero		924


//--------------------- SYMBOLS --------------------------

	.type		.nv.reservedSmem.offset0,@object
	.size		.nv.reservedSmem.offset0,0x4
